	.headerflags	@"EF_CUDA_TEXMODE_UNIFIED EF_CUDA_64BIT_ADDRESS EF_CUDA_ACCELERATORS EF_CUDA_SM90 EF_CUDA_VIRTUAL_SM(EF_CUDA_SM90)"
	.elftype	@"ET_EXEC"


//--------------------- .nv.info                  --------------------------
	.section	.nv.info,"",@"SHT_CUDA_INFO"
	.align	4


	//----- nvinfo : EIATTR_REGCOUNT
	.align		4
        /*0000*/ 	.byte	0x04, 0x2f
        /*0002*/ 	.short	(.L_1 - .L_0)
	.align		4
.L_0:
        /*0004*/ 	.word	index@(triton_poi_fused__to_copy_23)
        /*0008*/ 	.word	0x00000008


	//----- nvinfo : EIATTR_MIN_STACK_SIZE
	.align		4
.L_1:
        /*000c*/ 	.byte	0x04, 0x12
        /*000e*/ 	.short	(.L_3 - .L_2)
	.align		4
.L_2:
        /*0010*/ 	.word	index@(triton_poi_fused__to_copy_23)
        /*0014*/ 	.word	0x00000000


	//----- nvinfo : EIATTR_FRAME_SIZE
	.align		4
.L_3:
        /*0018*/ 	.byte	0x04, 0x11
        /*001a*/ 	.short	(.L_5 - .L_4)
	.align		4
.L_4:
        /*001c*/ 	.word	index@(triton_poi_fused__to_copy_23)
        /*0020*/ 	.word	0x00000000


	//----- nvinfo : EIATTR_MIN_STACK_SIZE
	.align		4
.L_5:
        /*0024*/ 	.byte	0x04, 0x12
        /*0026*/ 	.short	(.L_7 - .L_6)
	.align		4
.L_6:
        /*0028*/ 	.word	index@(triton_poi_fused__to_copy_23)
        /*002c*/ 	.word	0x00000000
.L_7:


//--------------------- .nv.info.triton_poi_fused__to_copy_23 --------------------------
	.section	.nv.info.triton_poi_fused__to_copy_23,"",@"SHT_CUDA_INFO"
	.sectionflags	@""
	.align	4


	//----- nvinfo : EIATTR_CUDA_API_VERSION
	.align		4
        /*0000*/ 	.byte	0x04, 0x37
        /*0002*/ 	.short	(.L_9 - .L_8)
.L_8:
        /*0004*/ 	.word	0x0000007c


	//----- nvinfo : EIATTR_KPARAM_INFO
	.align		4
.L_9:
        /*0008*/ 	.byte	0x04, 0x17
        /*000a*/ 	.short	(.L_11 - .L_10)
.L_10:
        /*000c*/ 	.word	0x00000000
        /*0010*/ 	.short	0x0001
        /*0012*/ 	.short	0x0008
        /*0014*/ 	.byte	0x00, 0xf0, 0x11, 0x00


	//----- nvinfo : EIATTR_KPARAM_INFO
	.align		4
.L_11:
        /*0018*/ 	.byte	0x04, 0x17
        /*001a*/ 	.short	(.L_13 - .L_12)
.L_12:
        /*001c*/ 	.word	0x00000000
        /*0020*/ 	.short	0x0000
        /*0022*/ 	.short	0x0000
        /*0024*/ 	.byte	0x00, 0xf4, 0x21, 0x00


	//----- nvinfo : EIATTR_SPARSE_MMA_MASK
	.align		4
.L_13:
        /*0028*/ 	.byte	0x03, 0x50
        /*002a*/ 	.short	0x0000


	//----- nvinfo : EIATTR_MAXREG_COUNT
	.align		4
        /*002c*/ 	.byte	0x03, 0x1b
        /*002e*/ 	.short	0x00ff


	//----- nvinfo : EIATTR_EXIT_INSTR_OFFSETS
	.align		4
        /*0030*/ 	.byte	0x04, 0x1c
        /*0032*/ 	.short	(.L_15 - .L_14)


	//   ....[0]....
.L_14:
        /*0034*/ 	.word	0x000000d0


	//   ....[1]....
        /*0038*/ 	.word	0x00000100


	//----- nvinfo : EIATTR_REQNTID
	.align		4
.L_15:
        /*003c*/ 	.byte	0x04, 0x10
        /*003e*/ 	.short	(.L_17 - .L_16)
.L_16:
        /*0040*/ 	.word	0x00000020
        /*0044*/ 	.word	0x00000001
        /*0048*/ 	.word	0x00000001


	//----- nvinfo : EIATTR_CBANK_PARAM_SIZE
	.align		4
.L_17:
        /*004c*/ 	.byte	0x03, 0x19
        /*004e*/ 	.short	0x000c


	//----- nvinfo : EIATTR_PARAM_CBANK
	.align		4
        /*0050*/ 	.byte	0x04, 0x0a
        /*0052*/ 	.short	(.L_19 - .L_18)
	.align		4
.L_18:
        /*0054*/ 	.word	index@(.nv.constant0.triton_poi_fused__to_copy_23)
        /*0058*/ 	.short	0x0210
        /*005a*/ 	.short	0x000c


	//----- nvinfo : EIATTR_SW_WAR
	.align		4
.L_19:
        /*005c*/ 	.byte	0x04, 0x36
        /*005e*/ 	.short	(.L_21 - .L_20)
.L_20:
        /*0060*/ 	.word	0x00000008
.L_21:


//--------------------- .nv.callgraph             --------------------------
	.section	.nv.callgraph,"",@"SHT_CUDA_CALLGRAPH"
	.align	4
	.sectionentsize	8
	.align		4
        /*0000*/ 	.word	0x00000000
	.align		4
        /*0004*/ 	.word	0xffffffff
	.align		4
        /*0008*/ 	.word	0x00000000
	.align		4
        /*000c*/ 	.word	0xfffffffe
	.align		4
        /*0010*/ 	.word	0x00000000
	.align		4
        /*0014*/ 	.word	0xfffffffd
	.align		4
        /*0018*/ 	.word	0x00000000
	.align		4
        /*001c*/ 	.word	0xfffffffc


//--------------------- .text.triton_poi_fused__to_copy_23 --------------------------
	.section	.text.triton_poi_fused__to_copy_23,"ax",@progbits
	.align	128
        .global         triton_poi_fused__to_copy_23
        .type           triton_poi_fused__to_copy_23,@function
        .size           triton_poi_fused__to_copy_23,(.L_x_1 - triton_poi_fused__to_copy_23)
        .other          triton_poi_fused__to_copy_23,@"STO_CUDA_ENTRY STV_DEFAULT"
triton_poi_fused__to_copy_23:
.text.triton_poi_fused__to_copy_23:
[----:B------:R-:W0:Y:S02]  /*0000*/  LDC R1, c[0x0][0x28] ;  /* 0x00000a00ff017b82 */ /* 0x000e240000000800 */
[----:B------:R-:W1:Y:S01]  /*0010*/  S2R R0, SR_TID.X ;  /* 0x0000000000007919 */ /* 0x000e620000002100 */
[----:B------:R-:W2:Y:S01]  /*0020*/  LDC.64 R2, c[0x0][0x210] ;  /* 0x00008400ff027b82 */ /* 0x000ea20000000a00 */
[----:B------:R-:W3:Y:S01]  /*0030*/  S2R R5, SR_CTAID.X ;  /* 0x0000000000057919 */ /* 0x000ee20000002500 */
[----:B-1----:R-:W-:-:S05]  /*0040*/  LOP3.LUT R0, R0, 0x1f, RZ, 0xc0, !PT ;  /* 0x0000001f00007812 */ /* 0x002fca00078ec0ff */
[----:B---3--:R-:W-:-:S04]  /*0050*/  IMAD R5, R5, 0x20, R0 ;  /* 0x0000002005057824 */ /* 0x008fc800078e0200 */
[C---:B--2---:R-:W-:Y:S01]  /*0060*/  IMAD.WIDE R2, R5.reuse, 0x8, R2 ;  /* 0x0000000805027825 */ /* 0x044fe200078e0202 */
[----:B------:R-:W-:Y:S02]  /*0070*/  I2FP.F32.S32 R0, R5 ;  /* 0x0000000500007245 */ /* 0x000fe40000201400 */
[----:B------:R-:W-:-:S03]  /*0080*/  ISETP.GE.AND P0, PT, R5, 0x20, PT ;  /* 0x000000200500780c */ /* 0x000fc60003f06270 */
[----:B------:R-:W-:-:S05]  /*0090*/  FMUL R0, R0, 0.48387095332145690918 ;  /* 0x3ef7bdef00007820 */ /* 0x000fca0000400000 */
[----:B------:R-:W-:-:S04]  /*00a0*/  FMNMX R0, RZ, R0, !PT ;  /* 0x00000000ff007209 */ /* 0x000fc80007800000 */
[----:B------:R-:W1:Y:S02]  /*00b0*/  F2I.TRUNC.NTZ R4, R0 ;  /* 0x0000000000047305 */ /* 0x000e64000020f100 */
[----:B-1----:R-:W-:Y:S01]  /*00c0*/  SHF.R.S32.HI R5, RZ, 0x1f, R4 ;  /* 0x0000001fff057819 */ /* 0x002fe20000011404 */
[----:B------:R-:W-:Y:S06]  /*00d0*/  @P0 EXIT ;  /* 0x000000000000094d */ /* 0x000fec0003800000 */
[----:B------:R-:W-:Y:S02]  /*00e0*/  ULDC.64 UR4, c[0x0][0x208] ;  /* 0x0000820000047ab9 */ /* 0x000fe40000000a00 */
[----:B------:R-:W-:Y:S01]  /*00f0*/  STG.E.64 desc[UR4][R2.64], R4 ;  /* 0x0000000402007986 */ /* 0x000fe2000c101b04 */
[----:B------:R-:W-:Y:S05]  /*0100*/  EXIT ;  /* 0x000000000000794d */ /* 0x000fea0003800000 */
.L_x_0:
[----:B------:R-:W-:-:S00]  /*0110*/  BRA `(.L_x_0) ;  /* 0xfffffffc00fc7947 */ /* 0x000fc0000383ffff */
[----:B------:R-:W-:-:S00]  /*0120*/  NOP ;  /* 0x0000000000007918 */ /* 0x000fc00000000000 */
        /* <DEDUP_REMOVED lines=13> */
.L_x_1:


//--------------------- .nv.constant0.triton_poi_fused__to_copy_23 --------------------------
	.section	.nv.constant0.triton_poi_fused__to_copy_23,"a",@progbits
	.sectionflags	@""
	.align	4
.nv.constant0.triton_poi_fused__to_copy_23:
	.zero		540
